//
// Generated by NVIDIA NVVM Compiler
//
// Compiler Build ID: CL-36424714
// Cuda compilation tools, release 13.0, V13.0.88
// Based on NVVM 20.0.0
//

.version 9.0
.target sm_100
.address_size 64

	// .globl	_Z7add_onePcPKc

.visible .entry _Z7add_onePcPKc(
	.param .u64 .ptr .align 1 _Z7add_onePcPKc_param_0,
	.param .u64 .ptr .align 1 _Z7add_onePcPKc_param_1
)
{
	.reg .b16 	%rs<3>;
	.reg .b32 	%r<5>;
	.reg .b64 	%rd<8>;

	ld.param.u64 	%rd1, [_Z7add_onePcPKc_param_0];
	ld.param.u64 	%rd2, [_Z7add_onePcPKc_param_1];
	cvta.to.global.u64 	%rd3, %rd1;
	cvta.to.global.u64 	%rd4, %rd2;
	mov.u32 	%r1, %ctaid.x;
	mov.u32 	%r2, %ntid.x;
	mov.u32 	%r3, %tid.x;
	mad.lo.s32 	%r4, %r1, %r2, %r3;
	cvt.s64.s32 	%rd5, %r4;
	add.s64 	%rd6, %rd4, %rd5;
	ld.global.u8 	%rs1, [%rd6];
	add.s16 	%rs2, %rs1, 1;
	add.s64 	%rd7, %rd3, %rd5;
	st.global.u8 	[%rd7], %rs2;
	ret;

}


// ===== COMPILED SASS (sm_100) =====

	.target	sm_100

	.elftype	@"ET_EXEC"


//--------------------- .note.nv.tkinfo           --------------------------
	.section	.note.nv.tkinfo,"",@"SHT_NOTE"
	.sectionflags	@"SHF_NOTE_NV_TKINFO"
	.tkinfo
        /*0018*/ 	.word	0x00000002
        /*0030*/ 	.string	""
        /*0030*/ 	.string	"ptxas"
        /*0030*/ 	.string	"Cuda compilation tools, release 13.0, V13.0.88"
        /*0030*/ 	.string	"Build cuda_13.0.r13.0/compiler.36424714_0"
        /*0030*/ 	.string	"-arch sm_100 -m 64 "



//--------------------- .note.nv.cuinfo           --------------------------
	.section	.note.nv.cuinfo,"",@"SHT_NOTE"
	.sectionflags	@"SHF_NOTE_NV_CUINFO"
        /*0018*/ 	.short	0x0002
        /*001a*/ 	.short	0x0064
        /*001c*/ 	.short	0x0082
	.zero		2


//--------------------- .nv.info                  --------------------------
	.section	.nv.info,"",@"SHT_CUDA_INFO"
	.align	4


	//----- nvinfo : EIATTR_REGCOUNT
	.align		4
        /*0000*/ 	.byte	0x04, 0x2f
        /*0002*/ 	.short	(.L_1 - .L_0)
	.align		4
.L_0:
        /*0004*/ 	.word	index@(_Z7add_onePcPKc)
        /*0008*/ 	.word	0x0000000a


	//----- nvinfo : EIATTR_FRAME_SIZE
	.align		4
.L_1:
        /*000c*/ 	.byte	0x04, 0x11
        /*000e*/ 	.short	(.L_3 - .L_2)
	.align		4
.L_2:
        /*0010*/ 	.word	index@(_Z7add_onePcPKc)
        /*0014*/ 	.word	0x00000000


	//----- nvinfo : EIATTR_MIN_STACK_SIZE
	.align		4
.L_3:
        /*0018*/ 	.byte	0x04, 0x12
        /*001a*/ 	.short	(.L_5 - .L_4)
	.align		4
.L_4:
        /*001c*/ 	.word	index@(_Z7add_onePcPKc)
        /*0020*/ 	.word	0x00000000
.L_5:


//--------------------- .nv.compat                --------------------------
	.section	.nv.compat,"",@"SHT_CUDA_COMPAT_INFO"
	.align	4
        /*0000*/ 	.byte	0x02, 0x09, 0x00, 0x00, 0x02, 0x02, 0x01, 0x00, 0x02, 0x05, 0x05, 0x00, 0x03, 0x07, 0x01, 0x01
        /*0010*/ 	.byte	0x02, 0x03, 0x00, 0x00, 0x02, 0x06, 0x01, 0x00, 0x04, 0x0b, 0x08, 0x00, 0x09, 0x00, 0x00, 0x00
        /*0020*/ 	.byte	0x00, 0x00, 0x00, 0x00


//--------------------- .nv.info._Z7add_onePcPKc  --------------------------
	.section	.nv.info._Z7add_onePcPKc,"",@"SHT_CUDA_INFO"
	.sectionflags	@""
	.align	4


	//----- nvinfo : EIATTR_CUDA_API_VERSION
	.align		4
        /*0000*/ 	.byte	0x04, 0x37
        /*0002*/ 	.short	(.L_7 - .L_6)
.L_6:
        /*0004*/ 	.word	0x00000082


	//----- nvinfo : EIATTR_KPARAM_INFO
	.align		4
.L_7:
        /*0008*/ 	.byte	0x04, 0x17
        /*000a*/ 	.short	(.L_9 - .L_8)
.L_8:
        /*000c*/ 	.word	0x00000000
        /*0010*/ 	.short	0x0001
        /*0012*/ 	.short	0x0008
        /*0014*/ 	.byte	0x00, 0xf5, 0x21, 0x00


	//----- nvinfo : EIATTR_KPARAM_INFO
	.align		4
.L_9:
        /*0018*/ 	.byte	0x04, 0x17
        /*001a*/ 	.short	(.L_11 - .L_10)
.L_10:
        /*001c*/ 	.word	0x00000000
        /*0020*/ 	.short	0x0000
        /*0022*/ 	.short	0x0000
        /*0024*/ 	.byte	0x00, 0xf5, 0x21, 0x00


	//----- nvinfo : EIATTR_SPARSE_MMA_MASK
	.align		4
.L_11:
        /*0028*/ 	.byte	0x03, 0x50
        /*002a*/ 	.short	0x0000


	//----- nvinfo : EIATTR_MAXREG_COUNT
	.align		4
        /*002c*/ 	.byte	0x03, 0x1b
        /*002e*/ 	.short	0x00ff


	//----- nvinfo : EIATTR_MERCURY_ISA_VERSION
	.align		4
        /*0030*/ 	.byte	0x03, 0x5f
        /*0032*/ 	.short	0x0101


	//----- nvinfo : EIATTR_VRC_CTA_INIT_COUNT
	.align		4
        /*0034*/ 	.byte	0x02, 0x4a
	.zero		1
	.zero		1


	//----- nvinfo : EIATTR_EXIT_INSTR_OFFSETS
	.align		4
        /*0038*/ 	.byte	0x04, 0x1c
        /*003a*/ 	.short	(.L_13 - .L_12)


	//   ....[0]....
.L_12:
        /*003c*/ 	.word	0x000000f0


	//----- nvinfo : EIATTR_CBANK_PARAM_SIZE
	.align		4
.L_13:
        /*0040*/ 	.byte	0x03, 0x19
        /*0042*/ 	.short	0x0010


	//----- nvinfo : EIATTR_PARAM_CBANK
	.align		4
        /*0044*/ 	.byte	0x04, 0x0a
        /*0046*/ 	.short	(.L_15 - .L_14)
	.align		4
.L_14:
        /*0048*/ 	.word	index@(.nv.constant0._Z7add_onePcPKc)
        /*004c*/ 	.short	0x0380
        /*004e*/ 	.short	0x0010


	//----- nvinfo : EIATTR_SW_WAR
	.align		4
.L_15:
        /*0050*/ 	.byte	0x04, 0x36
        /*0052*/ 	.short	(.L_17 - .L_16)
.L_16:
        /*0054*/ 	.word	0x00000008
.L_17:


//--------------------- .nv.callgraph             --------------------------
	.section	.nv.callgraph,"",@"SHT_CUDA_CALLGRAPH"
	.align	4
	.sectionentsize	8
	.align		4
        /*0000*/ 	.word	0x00000000
	.align		4
        /*0004*/ 	.word	0xffffffff
	.align		4
        /*0008*/ 	.word	0x00000000
	.align		4
        /*000c*/ 	.word	0xfffffffe
	.align		4
        /*0010*/ 	.word	0x00000000
	.align		4
        /*0014*/ 	.word	0xfffffffd
	.align		4
        /*0018*/ 	.word	0x00000000
	.align		4
        /*001c*/ 	.word	0xfffffffc


//--------------------- .text._Z7add_onePcPKc     --------------------------
	.section	.text._Z7add_onePcPKc,"ax",@progbits
	.align	128
        .global         _Z7add_onePcPKc
        .type           _Z7add_onePcPKc,@function
        .size           _Z7add_onePcPKc,(.L_x_1 - _Z7add_onePcPKc)
        .other          _Z7add_onePcPKc,@"STO_CUDA_ENTRY STV_DEFAULT"
_Z7add_onePcPKc:
.text._Z7add_onePcPKc:
[----:B------:R-:W-:Y:S01]  /*0000*/  LDC R1, c[0x0][0x37c] ;  /* 0x0000df00ff017b82 */ /* 0x000fe20000000800 */
[----:B------:R-:W0:Y:S07]  /*0010*/  S2R R3, SR_TID.X ;  /* 0x0000000000037919 */ /* 0x000e2e0000002100 */
[----:B------:R-:W0:Y:S01]  /*0020*/  S2UR UR6, SR_CTAID.X ;  /* 0x00000000000679c3 */ /* 0x000e220000002500 */
[----:B------:R-:W1:Y:S01]  /*0030*/  LDCU.128 UR8, c[0x0][0x380] ;  /* 0x00007000ff0877ac */ /* 0x000e620008000c00 */
[----:B------:R-:W2:Y:S06]  /*0040*/  LDCU.64 UR4, c[0x0][0x358] ;  /* 0x00006b00ff0477ac */ /* 0x000eac0008000a00 */
[----:B------:R-:W0:Y:S02]  /*0050*/  LDC R4, c[0x0][0x360] ;  /* 0x0000d800ff047b82 */ /* 0x000e240000000800 */
[----:B0-----:R-:W-:-:S05]  /*0060*/  IMAD R4, R4, UR6, R3 ;  /* 0x0000000604047c24 */ /* 0x001fca000f8e0203 */
[----:B-1----:R-:W-:Y:S02]  /*0070*/  IADD3 R2, P0, PT, R4, UR10, RZ ;  /* 0x0000000a04027c10 */ /* 0x002fe4000ff1e0ff */
[----:B------:R-:W-:-:S04]  /*0080*/  SHF.R.S32.HI R0, RZ, 0x1f, R4 ;  /* 0x0000001fff007819 */ /* 0x000fc80000011404 */
[----:B------:R-:W-:-:S05]  /*0090*/  IADD3.X R3, PT, PT, R0, UR11, RZ, P0, !PT ;  /* 0x0000000b00037c10 */ /* 0x000fca00087fe4ff */
[----:B--2---:R-:W2:Y:S01]  /*00a0*/  LDG.E.U8 R2, desc[UR4][R2.64] ;  /* 0x0000000402027981 */ /* 0x004ea2000c1e1100 */
[----:B------:R-:W-:-:S04]  /*00b0*/  IADD3 R4, P0, PT, R4, UR8, RZ ;  /* 0x0000000804047c10 */ /* 0x000fc8000ff1e0ff */
[----:B------:R-:W-:Y:S01]  /*00c0*/  IADD3.X R5, PT, PT, R0, UR9, RZ, P0, !PT ;  /* 0x0000000900057c10 */ /* 0x000fe200087fe4ff */
[----:B--2---:R-:W-:-:S05]  /*00d0*/  VIADD R7, R2, 0x1 ;  /* 0x0000000102077836 */ /* 0x004fca0000000000 */
[----:B------:R-:W-:Y:S01]  /*00e0*/  STG.E.U8 desc[UR4][R4.64], R7 ;  /* 0x0000000704007986 */ /* 0x000fe2000c101104 */
[----:B------:R-:W-:Y:S05]  /*00f0*/  EXIT ;  /* 0x000000000000794d */ /* 0x000fea0003800000 */
.L_x_0:
[----:B------:R-:W-:-:S00]  /*0100*/  BRA `(.L_x_0) ;  /* 0xfffffffc00fc7947 */ /* 0x000fc0000383ffff */
[----:B------:R-:W-:-:S00]  /*0110*/  NOP ;  /* 0x0000000000007918 */ /* 0x000fc00000000000 */
        /* <DEDUP_REMOVED lines=14> */
.L_x_1:


//--------------------- .nv.shared.reserved.0     --------------------------
	.section	.nv.shared.reserved.0,"aw",@nobits
	.weak		__nv_reservedSMEM_offset_0_alias
	.size		__nv_reservedSMEM_offset_0_alias, 0, 64
	.other		__nv_reservedSMEM_offset_0_alias,@"STO_CUDA_RESERVED_SHARED STV_DEFAULT"
__nv_reservedSMEM_offset_0_alias:
	.zero		0
	.zero		64


//--------------------- .nv.constant0._Z7add_onePcPKc --------------------------
	.section	.nv.constant0._Z7add_onePcPKc,"a",@progbits
	.sectionflags	@""
	.align	4
.nv.constant0._Z7add_onePcPKc:
	.zero		912


//--------------------- SYMBOLS --------------------------

	.type		.nv.reservedSmem.offset0,@object
	.size		.nv.reservedSmem.offset0,0x4
